//
// Generated by NVIDIA NVVM Compiler
//
// Compiler Build ID: CL-36424714
// Cuda compilation tools, release 13.0, V13.0.88
// Based on NVVM 20.0.0
//

.version 9.0
.target sm_100
.address_size 64

	// .globl	_Z15initArrayKernelPfmf

.visible .entry _Z15initArrayKernelPfmf(
	.param .u64 .ptr .align 1 _Z15initArrayKernelPfmf_param_0,
	.param .u64 _Z15initArrayKernelPfmf_param_1,
	.param .f32 _Z15initArrayKernelPfmf_param_2
)
{
	.reg .pred 	%p<3>;
	.reg .b32 	%r<7>;
	.reg .b32 	%f<2>;
	.reg .b64 	%rd<11>;

	ld.param.u64 	%rd6, [_Z15initArrayKernelPfmf_param_0];
	ld.param.u64 	%rd7, [_Z15initArrayKernelPfmf_param_1];
	ld.param.f32 	%f1, [_Z15initArrayKernelPfmf_param_2];
	mov.u32 	%r2, %ctaid.x;
	mov.u32 	%r3, %ntid.x;
	mov.u32 	%r4, %tid.x;
	mad.lo.s32 	%r5, %r2, %r3, %r4;
	cvt.u64.u32 	%rd10, %r5;
	mov.u32 	%r6, %nctaid.x;
	mul.lo.s32 	%r1, %r3, %r6;
	setp.le.u64 	%p1, %rd7, %rd10;
	@%p1 bra 	$L__BB0_3;
	cvt.u64.u32 	%rd2, %r1;
	cvta.to.global.u64 	%rd3, %rd6;
$L__BB0_2:
	shl.b64 	%rd8, %rd10, 2;
	add.s64 	%rd9, %rd3, %rd8;
	st.global.f32 	[%rd9], %f1;
	add.s64 	%rd10, %rd10, %rd2;
	setp.lt.u64 	%p2, %rd10, %rd7;
	@%p2 bra 	$L__BB0_2;
$L__BB0_3:
	ret;

}


// ===== COMPILED SASS (sm_100) =====

	.target	sm_100

	.elftype	@"ET_EXEC"


//--------------------- .note.nv.tkinfo           --------------------------
	.section	.note.nv.tkinfo,"",@"SHT_NOTE"
	.sectionflags	@"SHF_NOTE_NV_TKINFO"
	.tkinfo
        /*0018*/ 	.word	0x00000002
        /*0030*/ 	.string	""
        /*0030*/ 	.string	"ptxas"
        /*0030*/ 	.string	"Cuda compilation tools, release 13.0, V13.0.88"
        /*0030*/ 	.string	"Build cuda_13.0.r13.0/compiler.36424714_0"
        /*0030*/ 	.string	"-arch sm_100 -m 64 "



//--------------------- .note.nv.cuinfo           --------------------------
	.section	.note.nv.cuinfo,"",@"SHT_NOTE"
	.sectionflags	@"SHF_NOTE_NV_CUINFO"
        /*0018*/ 	.short	0x0002
        /*001a*/ 	.short	0x0064
        /*001c*/ 	.short	0x0082
	.zero		2


//--------------------- .nv.info                  --------------------------
	.section	.nv.info,"",@"SHT_CUDA_INFO"
	.align	4


	//----- nvinfo : EIATTR_REGCOUNT
	.align		4
        /*0000*/ 	.byte	0x04, 0x2f
        /*0002*/ 	.short	(.L_1 - .L_0)
	.align		4
.L_0:
        /*0004*/ 	.word	index@(_Z15initArrayKernelPfmf)
        /*0008*/ 	.word	0x0000000a


	//----- nvinfo : EIATTR_FRAME_SIZE
	.align		4
.L_1:
        /*000c*/ 	.byte	0x04, 0x11
        /*000e*/ 	.short	(.L_3 - .L_2)
	.align		4
.L_2:
        /*0010*/ 	.word	index@(_Z15initArrayKernelPfmf)
        /*0014*/ 	.word	0x00000000


	//----- nvinfo : EIATTR_MIN_STACK_SIZE
	.align		4
.L_3:
        /*0018*/ 	.byte	0x04, 0x12
        /*001a*/ 	.short	(.L_5 - .L_4)
	.align		4
.L_4:
        /*001c*/ 	.word	index@(_Z15initArrayKernelPfmf)
        /*0020*/ 	.word	0x00000000
.L_5:


//--------------------- .nv.compat                --------------------------
	.section	.nv.compat,"",@"SHT_CUDA_COMPAT_INFO"
	.align	4
        /*0000*/ 	.byte	0x02, 0x09, 0x00, 0x00, 0x02, 0x02, 0x01, 0x00, 0x02, 0x05, 0x05, 0x00, 0x03, 0x07, 0x01, 0x01
        /*0010*/ 	.byte	0x02, 0x03, 0x00, 0x00, 0x02, 0x06, 0x01, 0x00, 0x04, 0x0b, 0x08, 0x00, 0x09, 0x00, 0x00, 0x00
        /*0020*/ 	.byte	0x00, 0x00, 0x00, 0x00


//--------------------- .nv.info._Z15initArrayKernelPfmf --------------------------
	.section	.nv.info._Z15initArrayKernelPfmf,"",@"SHT_CUDA_INFO"
	.sectionflags	@""
	.align	4


	//----- nvinfo : EIATTR_CUDA_API_VERSION
	.align		4
        /*0000*/ 	.byte	0x04, 0x37
        /*0002*/ 	.short	(.L_7 - .L_6)
.L_6:
        /*0004*/ 	.word	0x00000082


	//----- nvinfo : EIATTR_KPARAM_INFO
	.align		4
.L_7:
        /*0008*/ 	.byte	0x04, 0x17
        /*000a*/ 	.short	(.L_9 - .L_8)
.L_8:
        /*000c*/ 	.word	0x00000000
        /*0010*/ 	.short	0x0002
        /*0012*/ 	.short	0x0010
        /*0014*/ 	.byte	0x00, 0xf0, 0x11, 0x00


	//----- nvinfo : EIATTR_KPARAM_INFO
	.align		4
.L_9:
        /*0018*/ 	.byte	0x04, 0x17
        /*001a*/ 	.short	(.L_11 - .L_10)
.L_10:
        /*001c*/ 	.word	0x00000000
        /*0020*/ 	.short	0x0001
        /*0022*/ 	.short	0x0008
        /*0024*/ 	.byte	0x00, 0xf0, 0x21, 0x00


	//----- nvinfo : EIATTR_KPARAM_INFO
	.align		4
.L_11:
        /*0028*/ 	.byte	0x04, 0x17
        /*002a*/ 	.short	(.L_13 - .L_12)
.L_12:
        /*002c*/ 	.word	0x00000000
        /*0030*/ 	.short	0x0000
        /*0032*/ 	.short	0x0000
        /*0034*/ 	.byte	0x00, 0xf5, 0x21, 0x00


	//----- nvinfo : EIATTR_SPARSE_MMA_MASK
	.align		4
.L_13:
        /*0038*/ 	.byte	0x03, 0x50
        /*003a*/ 	.short	0x0000


	//----- nvinfo : EIATTR_MAXREG_COUNT
	.align		4
        /*003c*/ 	.byte	0x03, 0x1b
        /*003e*/ 	.short	0x00ff


	//----- nvinfo : EIATTR_MERCURY_ISA_VERSION
	.align		4
        /*0040*/ 	.byte	0x03, 0x5f
        /*0042*/ 	.short	0x0101


	//----- nvinfo : EIATTR_VRC_CTA_INIT_COUNT
	.align		4
        /*0044*/ 	.byte	0x02, 0x4a
	.zero		1
	.zero		1


	//----- nvinfo : EIATTR_EXIT_INSTR_OFFSETS
	.align		4
        /*0048*/ 	.byte	0x04, 0x1c
        /*004a*/ 	.short	(.L_15 - .L_14)


	//   ....[0]....
.L_14:
        /*004c*/ 	.word	0x000000a0


	//   ....[1]....
        /*0050*/ 	.word	0x00000170


	//----- nvinfo : EIATTR_CRS_STACK_SIZE
	.align		4
.L_15:
        /*0054*/ 	.byte	0x04, 0x1e
        /*0056*/ 	.short	(.L_17 - .L_16)
.L_16:
        /*0058*/ 	.word	0x00000000


	//----- nvinfo : EIATTR_CBANK_PARAM_SIZE
	.align		4
.L_17:
        /*005c*/ 	.byte	0x03, 0x19
        /*005e*/ 	.short	0x0014


	//----- nvinfo : EIATTR_PARAM_CBANK
	.align		4
        /*0060*/ 	.byte	0x04, 0x0a
        /*0062*/ 	.short	(.L_19 - .L_18)
	.align		4
.L_18:
        /*0064*/ 	.word	index@(.nv.constant0._Z15initArrayKernelPfmf)
        /*0068*/ 	.short	0x0380
        /*006a*/ 	.short	0x0014


	//----- nvinfo : EIATTR_SW_WAR
	.align		4
.L_19:
        /*006c*/ 	.byte	0x04, 0x36
        /*006e*/ 	.short	(.L_21 - .L_20)
.L_20:
        /*0070*/ 	.word	0x00000008
.L_21:


//--------------------- .nv.callgraph             --------------------------
	.section	.nv.callgraph,"",@"SHT_CUDA_CALLGRAPH"
	.align	4
	.sectionentsize	8
	.align		4
        /*0000*/ 	.word	0x00000000
	.align		4
        /*0004*/ 	.word	0xffffffff
	.align		4
        /*0008*/ 	.word	0x00000000
	.align		4
        /*000c*/ 	.word	0xfffffffe
	.align		4
        /*0010*/ 	.word	0x00000000
	.align		4
        /*0014*/ 	.word	0xfffffffd
	.align		4
        /*0018*/ 	.word	0x00000000
	.align		4
        /*001c*/ 	.word	0xfffffffc


//--------------------- .text._Z15initArrayKernelPfmf --------------------------
	.section	.text._Z15initArrayKernelPfmf,"ax",@progbits
	.align	128
        .global         _Z15initArrayKernelPfmf
        .type           _Z15initArrayKernelPfmf,@function
        .size           _Z15initArrayKernelPfmf,(.L_x_2 - _Z15initArrayKernelPfmf)
        .other          _Z15initArrayKernelPfmf,@"STO_CUDA_ENTRY STV_DEFAULT"
_Z15initArrayKernelPfmf:
.text._Z15initArrayKernelPfmf:
[----:B------:R-:W-:Y:S01]  /*0000*/  LDC R1, c[0x0][0x37c] ;  /* 0x0000df00ff017b82 */ /* 0x000fe20000000800 */
[----:B------:R-:W0:Y:S07]  /*0010*/  S2R R3, SR_TID.X ;  /* 0x0000000000037919 */ /* 0x000e2e0000002100 */
[----:B------:R-:W0:Y:S01]  /*0020*/  S2UR UR4, SR_CTAID.X ;  /* 0x00000000000479c3 */ /* 0x000e220000002500 */
[----:B------:R-:W1:Y:S07]  /*0030*/  LDCU.64 UR6, c[0x0][0x388] ;  /* 0x00007100ff0677ac */ /* 0x000e6e0008000a00 */
[----:B------:R-:W0:Y:S01]  /*0040*/  LDC R4, c[0x0][0x360] ;  /* 0x0000d800ff047b82 */ /* 0x000e220000000800 */
[----:B------:R-:W2:Y:S01]  /*0050*/  LDCU UR5, c[0x0][0x370] ;  /* 0x00006e00ff0577ac */ /* 0x000ea20008000800 */
[----:B0-----:R-:W-:-:S02]  /*0060*/  IMAD R0, R4, UR4, R3 ;  /* 0x0000000404007c24 */ /* 0x001fc4000f8e0203 */
[----:B--2---:R-:W-:-:S03]  /*0070*/  IMAD R4, R4, UR5, RZ ;  /* 0x0000000504047c24 */ /* 0x004fc6000f8e02ff */
[----:B-1----:R-:W-:-:S04]  /*0080*/  ISETP.GE.U32.AND P0, PT, R0, UR6, PT ;  /* 0x0000000600007c0c */ /* 0x002fc8000bf06070 */
[----:B------:R-:W-:-:S13]  /*0090*/  ISETP.GE.U32.AND.EX P0, PT, RZ, UR7, PT, P0 ;  /* 0x00000007ff007c0c */ /* 0x000fda000bf06100 */
[----:B------:R-:W-:Y:S05]  /*00a0*/  @P0 EXIT ;  /* 0x000000000000094d */ /* 0x000fea0003800000 */
[----:B------:R-:W0:Y:S01]  /*00b0*/  LDC R7, c[0x0][0x390] ;  /* 0x0000e400ff077b82 */ /* 0x000e220000000800 */
[----:B------:R-:W-:Y:S01]  /*00c0*/  IMAD.MOV.U32 R5, RZ, RZ, RZ ;  /* 0x000000ffff057224 */ /* 0x000fe200078e00ff */
[----:B------:R-:W1:Y:S01]  /*00d0*/  LDCU.64 UR4, c[0x0][0x358] ;  /* 0x00006b00ff0477ac */ /* 0x000e620008000a00 */
[----:B------:R-:W2:Y:S05]  /*00e0*/  LDCU.64 UR8, c[0x0][0x380] ;  /* 0x00007000ff0877ac */ /* 0x000eaa0008000a00 */
.L_x_0:
[----:B--2---:R-:W-:-:S04]  /*00f0*/  LEA R2, P0, R0, UR8, 0x2 ;  /* 0x0000000800027c11 */ /* 0x004fc8000f8010ff */
[----:B------:R-:W-:Y:S02]  /*0100*/  LEA.HI.X R3, R0, UR9, R5, 0x2, P0 ;  /* 0x0000000900037c11 */ /* 0x000fe400080f1405 */
[----:B------:R-:W-:-:S03]  /*0110*/  IADD3 R0, P0, PT, R4, R0, RZ ;  /* 0x0000000004007210 */ /* 0x000fc60007f1e0ff */
[----:B01----:R3:W-:Y:S02]  /*0120*/  STG.E desc[UR4][R2.64], R7 ;  /* 0x0000000702007986 */ /* 0x0037e4000c101904 */
[----:B------:R-:W-:Y:S01]  /*0130*/  IMAD.X R5, RZ, RZ, R5, P0 ;  /* 0x000000ffff057224 */ /* 0x000fe200000e0605 */
[----:B------:R-:W-:-:S04]  /*0140*/  ISETP.GE.U32.AND P0, PT, R0, UR6, PT ;  /* 0x0000000600007c0c */ /* 0x000fc8000bf06070 */
[----:B------:R-:W-:-:S13]  /*0150*/  ISETP.GE.U32.AND.EX P0, PT, R5, UR7, PT, P0 ;  /* 0x0000000705007c0c */ /* 0x000fda000bf06100 */
[----:B---3--:R-:W-:Y:S05]  /*0160*/  @!P0 BRA `(.L_x_0) ;  /* 0xfffffffc00e08947 */ /* 0x008fea000383ffff */
[----:B------:R-:W-:Y:S05]  /*0170*/  EXIT ;  /* 0x000000000000794d */ /* 0x000fea0003800000 */
.L_x_1:
[----:B------:R-:W-:-:S00]  /*0180*/  BRA `(.L_x_1) ;  /* 0xfffffffc00fc7947 */ /* 0x000fc0000383ffff */
[----:B------:R-:W-:-:S00]  /*0190*/  NOP ;  /* 0x0000000000007918 */ /* 0x000fc00000000000 */
        /* <DEDUP_REMOVED lines=14> */
.L_x_2:


//--------------------- .nv.shared.reserved.0     --------------------------
	.section	.nv.shared.reserved.0,"aw",@nobits
	.weak		__nv_reservedSMEM_offset_0_alias
	.size		__nv_reservedSMEM_offset_0_alias, 0, 64
	.other		__nv_reservedSMEM_offset_0_alias,@"STO_CUDA_RESERVED_SHARED STV_DEFAULT"
__nv_reservedSMEM_offset_0_alias:
	.zero		0
	.zero		64


//--------------------- .nv.constant0._Z15initArrayKernelPfmf --------------------------
	.section	.nv.constant0._Z15initArrayKernelPfmf,"a",@progbits
	.sectionflags	@""
	.align	4
.nv.constant0._Z15initArrayKernelPfmf:
	.zero		916


//--------------------- SYMBOLS --------------------------

	.type		.nv.reservedSmem.offset0,@object
	.size		.nv.reservedSmem.offset0,0x4
